	.headerflags	@"EF_CUDA_TEXMODE_UNIFIED EF_CUDA_64BIT_ADDRESS EF_CUDA_ACCELERATORS EF_CUDA_SM90 EF_CUDA_VIRTUAL_SM(EF_CUDA_SM90)"
	.elftype	@"ET_EXEC"


//--------------------- .nv.info                  --------------------------
	.section	.nv.info,"",@"SHT_CUDA_INFO"
	.align	4


	//----- nvinfo : EIATTR_REGCOUNT
	.align		4
        /*0000*/ 	.byte	0x04, 0x2f
        /*0002*/ 	.short	(.L_2 - .L_1)
	.align		4
.L_1:
        /*0004*/ 	.word	index@(triton_poi_fused_elu_29)
        /*0008*/ 	.word	0x0000001f


	//----- nvinfo : EIATTR_MIN_STACK_SIZE
	.align		4
.L_2:
        /*000c*/ 	.byte	0x04, 0x12
        /*000e*/ 	.short	(.L_4 - .L_3)
	.align		4
.L_3:
        /*0010*/ 	.word	index@(triton_poi_fused_elu_29)
        /*0014*/ 	.word	0x00000000


	//----- nvinfo : EIATTR_FRAME_SIZE
	.align		4
.L_4:
        /*0018*/ 	.byte	0x04, 0x11
        /*001a*/ 	.short	(.L_6 - .L_5)
	.align		4
.L_5:
        /*001c*/ 	.word	index@(triton_poi_fused_elu_29)
        /*0020*/ 	.word	0x00000000


	//----- nvinfo : EIATTR_MIN_STACK_SIZE
	.align		4
.L_6:
        /*0024*/ 	.byte	0x04, 0x12
        /*0026*/ 	.short	(.L_8 - .L_7)
	.align		4
.L_7:
        /*0028*/ 	.word	index@(triton_poi_fused_elu_29)
        /*002c*/ 	.word	0x00000000
.L_8:


//--------------------- .nv.info.triton_poi_fused_elu_29 --------------------------
	.section	.nv.info.triton_poi_fused_elu_29,"",@"SHT_CUDA_INFO"
	.sectionflags	@""
	.align	4


	//----- nvinfo : EIATTR_CUDA_API_VERSION
	.align		4
        /*0000*/ 	.byte	0x04, 0x37
        /*0002*/ 	.short	(.L_10 - .L_9)
.L_9:
        /*0004*/ 	.word	0x0000007c


	//----- nvinfo : EIATTR_KPARAM_INFO
	.align		4
.L_10:
        /*0008*/ 	.byte	0x04, 0x17
        /*000a*/ 	.short	(.L_12 - .L_11)
.L_11:
        /*000c*/ 	.word	0x00000000
        /*0010*/ 	.short	0x0003
        /*0012*/ 	.short	0x0014
        /*0014*/ 	.byte	0x00, 0xf0, 0x11, 0x00


	//----- nvinfo : EIATTR_KPARAM_INFO
	.align		4
.L_12:
        /*0018*/ 	.byte	0x04, 0x17
        /*001a*/ 	.short	(.L_14 - .L_13)
.L_13:
        /*001c*/ 	.word	0x00000000
        /*0020*/ 	.short	0x0002
        /*0022*/ 	.short	0x0010
        /*0024*/ 	.byte	0x00, 0xf0, 0x11, 0x00


	//----- nvinfo : EIATTR_KPARAM_INFO
	.align		4
.L_14:
        /*0028*/ 	.byte	0x04, 0x17
        /*002a*/ 	.short	(.L_16 - .L_15)
.L_15:
        /*002c*/ 	.word	0x00000000
        /*0030*/ 	.short	0x0001
        /*0032*/ 	.short	0x0008
        /*0034*/ 	.byte	0x00, 0xf4, 0x21, 0x00


	//----- nvinfo : EIATTR_KPARAM_INFO
	.align		4
.L_16:
        /*0038*/ 	.byte	0x04, 0x17
        /*003a*/ 	.short	(.L_18 - .L_17)
.L_17:
        /*003c*/ 	.word	0x00000000
        /*0040*/ 	.short	0x0000
        /*0042*/ 	.short	0x0000
        /*0044*/ 	.byte	0x00, 0xf4, 0x21, 0x00


	//----- nvinfo : EIATTR_SPARSE_MMA_MASK
	.align		4
.L_18:
        /*0048*/ 	.byte	0x03, 0x50
        /*004a*/ 	.short	0x0000


	//----- nvinfo : EIATTR_MAXREG_COUNT
	.align		4
        /*004c*/ 	.byte	0x03, 0x1b
        /*004e*/ 	.short	0x00ff


	//----- nvinfo : EIATTR_EXIT_INSTR_OFFSETS
	.align		4
        /*0050*/ 	.byte	0x04, 0x1c
        /*0052*/ 	.short	(.L_20 - .L_19)


	//   ....[0]....
.L_19:
        /*0054*/ 	.word	0x000012e0


	//   ....[1]....
        /*0058*/ 	.word	0x00001330


	//----- nvinfo : EIATTR_REQNTID
	.align		4
.L_20:
        /*005c*/ 	.byte	0x04, 0x10
        /*005e*/ 	.short	(.L_22 - .L_21)
.L_21:
        /*0060*/ 	.word	0x00000080
        /*0064*/ 	.word	0x00000001
        /*0068*/ 	.word	0x00000001


	//----- nvinfo : EIATTR_CBANK_PARAM_SIZE
	.align		4
.L_22:
        /*006c*/ 	.byte	0x03, 0x19
        /*006e*/ 	.short	0x0018


	//----- nvinfo : EIATTR_PARAM_CBANK
	.align		4
        /*0070*/ 	.byte	0x04, 0x0a
        /*0072*/ 	.short	(.L_24 - .L_23)
	.align		4
.L_23:
        /*0074*/ 	.word	index@(.nv.constant0.triton_poi_fused_elu_29)
        /*0078*/ 	.short	0x0210
        /*007a*/ 	.short	0x0018


	//----- nvinfo : EIATTR_SW_WAR
	.align		4
.L_24:
        /*007c*/ 	.byte	0x04, 0x36
        /*007e*/ 	.short	(.L_26 - .L_25)
.L_25:
        /*0080*/ 	.word	0x00000008
.L_26:


//--------------------- .nv.callgraph             --------------------------
	.section	.nv.callgraph,"",@"SHT_CUDA_CALLGRAPH"
	.align	4
	.sectionentsize	8
	.align		4
        /*0000*/ 	.word	0x00000000
	.align		4
        /*0004*/ 	.word	0xffffffff
	.align		4
        /*0008*/ 	.word	0x00000000
	.align		4
        /*000c*/ 	.word	0xfffffffe
	.align		4
        /*0010*/ 	.word	0x00000000
	.align		4
        /*0014*/ 	.word	0xfffffffd
	.align		4
        /*0018*/ 	.word	0x00000000
	.align		4
        /*001c*/ 	.word	0xfffffffc


//--------------------- .nv.constant4             --------------------------
	.section	.nv.constant4,"a",@progbits
	.align	8
	.align		8
.nv.constant4:
        /*0000*/ 	.dword	_$_str


//--------------------- .text.triton_poi_fused_elu_29 --------------------------
	.section	.text.triton_poi_fused_elu_29,"ax",@progbits
	.sectionflags	@"SHF_BARRIERS=1"
	.align	128
        .global         triton_poi_fused_elu_29
        .type           triton_poi_fused_elu_29,@function
        .size           triton_poi_fused_elu_29,(.L_x_1 - triton_poi_fused_elu_29)
        .other          triton_poi_fused_elu_29,@"STO_CUDA_ENTRY STV_DEFAULT"
triton_poi_fused_elu_29:
.text.triton_poi_fused_elu_29:
[----:B------:R-:W0:Y:S02]  /*0000*/  LDC R1, c[0x0][0x28] ;  /* 0x00000a00ff017b82 */ /* 0x000e240000000800 */
[----:B------:R-:W1:Y:S01]  /*0010*/  S2R R3, SR_CTAID.X ;  /* 0x0000000000037919 */ /* 0x000e620000002500 */
[----:B------:R-:W2:Y:S01]  /*0020*/  LDC.64 R4, c[0x0][0x210] ;  /* 0x00008400ff047b82 */ /* 0x000ea20000000a00 */
[----:B------:R-:W-:Y:S02]  /*0030*/  CS2R R8, SRZ ;  /* 0x0000000000087805 */ /* 0x000fe4000001ff00 */
[----:B------:R-:W-:Y:S01]  /*0040*/  CS2R R10, SRZ ;  /* 0x00000000000a7805 */ /* 0x000fe2000001ff00 */
[----:B------:R-:W3:Y:S01]  /*0050*/  S2R R17, SR_TID.X ;  /* 0x0000000000117919 */ /* 0x000ee20000002100 */
[----:B------:R-:W-:Y:S01]  /*0060*/  ULDC.64 UR6, c[0x0][0x208] ;  /* 0x0000820000067ab9 */ /* 0x000fe20000000a00 */
[----:B------:R-:W4:Y:S01]  /*0070*/  S2R R2, SR_CTAID.Y ;  /* 0x0000000000027919 */ /* 0x000f220000002600 */
[----:B-1----:R-:W-:Y:S02]  /*0080*/  IMAD.SHL.U32 R3, R3, 0x20, RZ ;  /* 0x0000002003037824 */ /* 0x002fe400078e00ff */
[----:B---3--:R-:W-:Y:S01]  /*0090*/  IMAD.SHL.U32 R0, R17, 0x4, RZ ;  /* 0x0000000411007824 */ /* 0x008fe200078e00ff */
[----:B------:R-:W-:Y:S01]  /*00a0*/  SHF.R.U32.HI R7, RZ, 0x3, R17 ;  /* 0x00000003ff077819 */ /* 0x000fe20000011611 */
[----:B----4-:R-:W-:-:S03]  /*00b0*/  IMAD.SHL.U32 R2, R2, 0x20, RZ ;  /* 0x0000002002027824 */ /* 0x010fc600078e00ff */
[----:B------:R-:W-:Y:S02]  /*00c0*/  LOP3.LUT R6, R3, 0x1c, R0, 0xf8, !PT ;  /* 0x0000001c03067812 */ /* 0x000fe400078ef800 */
[----:B------:R-:W-:Y:S02]  /*00d0*/  SGXT.U32 R7, R7, 0x4 ;  /* 0x000000040707781a */ /* 0x000fe40000000000 */
[----:B------:R-:W-:Y:S02]  /*00e0*/  ISETP.GE.AND P0, PT, R6, 0x40, PT ;  /* 0x000000400600780c */ /* 0x000fe40003f06270 */
[----:B------:R-:W-:-:S04]  /*00f0*/  LOP3.LUT R0, R2, R7, RZ, 0xfc, !PT ;  /* 0x0000000702007212 */ /* 0x000fc800078efcff */
[C---:B------:R-:W-:Y:S01]  /*0100*/  ISETP.LT.AND P1, PT, R0.reuse, 0x200, !P0 ;  /* 0x000002000000780c */ /* 0x040fe20004721270 */
[----:B------:R-:W-:-:S04]  /*0110*/  IMAD R13, R0, 0x40, R6 ;  /* 0x00000040000d7824 */ /* 0x000fc800078e0206 */
[----:B--2---:R-:W-:-:S08]  /*0120*/  IMAD.WIDE R12, R13, 0x4, R4 ;  /* 0x000000040d0c7825 */ /* 0x004fd000078e0204 */
[----:B------:R-:W2:Y:S01]  /*0130*/  @P1 LDG.E.EL.128 R8, desc[UR6][R12.64] ;  /* 0x000000060c081981 */ /* 0x000ea2000c2e1d00 */
[----:B------:R-:W-:-:S04]  /*0140*/  LOP3.LUT R7, R2, 0x10, R7, 0xfe, !PT ;  /* 0x0000001002077812 */ /* 0x000fc800078efe07 */
[C---:B------:R-:W-:Y:S02]  /*0150*/  ISETP.LT.AND P0, PT, R7.reuse, 0x200, !P0 ;  /* 0x000002000700780c */ /* 0x040fe40004701270 */
[----:B------:R-:W-:Y:S02]  /*0160*/  LEA R15, R7, R6, 0x6 ;  /* 0x00000006070f7211 */ /* 0x000fe400078e30ff */
[----:B------:R-:W-:-:S03]  /*0170*/  CS2R R6, SRZ ;  /* 0x0000000000067805 */ /* 0x000fc6000001ff00 */
[----:B------:R-:W-:Y:S01]  /*0180*/  IMAD.WIDE R14, R15, 0x4, R4 ;  /* 0x000000040f0e7825 */ /* 0x000fe200078e0204 */
[----:B------:R-:W-:-:S06]  /*0190*/  CS2R R4, SRZ ;  /* 0x0000000000047805 */ /* 0x000fcc000001ff00 */
[----:B------:R1:W3:Y:S01]  /*01a0*/  @P0 LDG.E.EL.128 R4, desc[UR6][R14.64] ;  /* 0x000000060e040981 */ /* 0x0002e2000c2e1d00 */
[----:B------:R-:W-:Y:S01]  /*01b0*/  IMAD.MOV.U32 R16, RZ, RZ, 0x3ab5ebe6 ;  /* 0x3ab5ebe6ff107424 */ /* 0x000fe200078e00ff */
[----:B------:R-:W4:Y:S01]  /*01c0*/  S2UR UR5, SR_CgaCtaId ;  /* 0x00000000000579c3 */ /* 0x000f220000008800 */
[----:B------:R-:W-:Y:S02]  /*01d0*/  UMOV UR4, 0x400 ;  /* 0x0000040000047882 */ /* 0x000fe40000000000 */
[----:B----4-:R-:W-:Y:S01]  /*01e0*/  UPRMT UR4, UR5, 0x654, UR4 ;  /* 0x0000065405047896 */ /* 0x010fe20008000004 */
[C---:B--2---:R-:W-:Y:S01]  /*01f0*/  FMUL R0, R8.reuse, 1.4426950216293334961 ;  /* 0x3fb8aa3b08007820 */ /* 0x044fe20000400000 */
[C---:B------:R-:W-:Y:S01]  /*0200*/  FMUL R18, R9.reuse, 1.4426950216293334961 ;  /* 0x3fb8aa3b09127820 */ /* 0x040fe20000400000 */
[----:B------:R-:W-:Y:S01]  /*0210*/  FADD.FTZ R12, |R8|, -RZ ;  /* 0x800000ff080c7221 */ /* 0x000fe20000010200 */
[----:B------:R-:W-:Y:S01]  /*0220*/  FADD.FTZ R13, |R9|, -RZ ;  /* 0x800000ff090d7221 */ /* 0x000fe20000010200 */
[----:B------:R-:W-:-:S02]  /*0230*/  FMUL R21, R10, 1.4426950216293334961 ;  /* 0x3fb8aa3b0a157820 */ /* 0x000fc40000400000 */
[----:B------:R-:W2:Y:S01]  /*0240*/  FRND R0, R0 ;  /* 0x0000000000007307 */ /* 0x000ea20000201000 */
[----:B------:R-:W-:Y:S02]  /*0250*/  FSETP.GEU.AND P0, PT, R12, 0.40999999642372131348, PT ;  /* 0x3ed1eb850c00780b */ /* 0x000fe40003f0e000 */
[----:B------:R-:W-:-:S05]  /*0260*/  FSETP.GEU.AND P1, PT, R13, 0.40999999642372131348, PT ;  /* 0x3ed1eb850d00780b */ /* 0x000fca0003f2e000 */
[----:B------:R-:W4:Y:S01]  /*0270*/  FRND R18, R18 ;  /* 0x0000001200127307 */ /* 0x000f220000201000 */
[----:B--2---:R-:W-:-:S07]  /*0280*/  FSEL R19, R0, RZ, P0 ;  /* 0x000000ff00137208 */ /* 0x004fce0000000000 */
[----:B------:R-:W-:Y:S01]  /*0290*/  FRND R21, R21 ;  /* 0x0000001500157307 */ /* 0x000fe20000201000 */
[C---:B------:R-:W-:Y:S01]  /*02a0*/  FSETP.NEU.AND P4, PT, R19.reuse, 128, PT ;  /* 0x430000001300780b */ /* 0x040fe20003f8d000 */
[----:B------:R-:W-:Y:S01]  /*02b0*/  FFMA.FTZ R12, -R19, 0.693145751953125, R8 ;  /* 0x3f317200130c7823 */ /* 0x000fe20000010108 */
[----:B----4-:R-:W-:-:S03]  /*02c0*/  FSEL R22, R18, RZ, P1 ;  /* 0x000000ff12167208 */ /* 0x010fc60000800000 */
[C---:B------:R-:W-:Y:S01]  /*02d0*/  FFMA.FTZ R13, -R19.reuse, 1.428606765330187045e-06, R12 ;  /* 0x35bfbe8e130d7823 */ /* 0x040fe2000001010c */
[----:B------:R-:W-:Y:S02]  /*02e0*/  FSEL R20, R19, 127, P4 ;  /* 0x42fe000013147808 */ /* 0x000fe40002000000 */
[C---:B------:R-:W-:Y:S01]  /*02f0*/  FSETP.NEU.AND P2, PT, R22.reuse, 128, PT ;  /* 0x430000001600780b */ /* 0x040fe20003f4d000 */
[C---:B-1----:R-:W-:Y:S01]  /*0300*/  FFMA.FTZ R15, -R22.reuse, 0.693145751953125, R9 ;  /* 0x3f317200160f7823 */ /* 0x042fe20000010109 */
[----:B------:R-:W-:Y:S01]  /*0310*/  FFMA.FTZ R12, R13, R16, 0.0083824126049876213074 ;  /* 0x3c0956630d0c7423 */ /* 0x000fe20000010010 */
[----:B------:R-:W-:Y:S01]  /*0320*/  FSEL R26, R19, 127, P4 ;  /* 0x42fe0000131a7808 */ /* 0x000fe20002000000 */
[----:B------:R-:W1:Y:S01]  /*0330*/  MUFU.EX2 R20, R20 ;  /* 0x0000001400147308 */ /* 0x000e620000000800 */
[C---:B------:R-:W-:Y:S01]  /*0340*/  FFMA.FTZ R15, -R22.reuse, 1.428606765330187045e-06, R15 ;  /* 0x35bfbe8e160f7823 */ /* 0x040fe2000001010f */
[C---:B------:R-:W-:Y:S01]  /*0350*/  FSEL R18, R22.reuse, 127, P2 ;  /* 0x42fe000016127808 */ /* 0x040fe20001000000 */
[----:B------:R-:W-:Y:S01]  /*0360*/  FFMA.FTZ R14, R13, R12, 0.041667830199003219604 ;  /* 0x3d2aabe30d0e7423 */ /* 0x000fe2000001000c */
[----:B------:R-:W-:Y:S01]  /*0370*/  FSEL R22, R22, 127, P2 ;  /* 0x42fe000016167808 */ /* 0x000fe20001000000 */
[----:B------:R-:W-:Y:S01]  /*0380*/  FFMA.FTZ R0, R15, R16, 0.0083824126049876213074 ;  /* 0x3c0956630f007423 */ /* 0x000fe20000010010 */
[----:B------:R-:W-:Y:S01]  /*0390*/  FSETP.GT.AND P5, PT, R26, 128, PT ;  /* 0x430000001a00780b */ /* 0x000fe20003fa4000 */
[----:B------:R-:W-:Y:S01]  /*03a0*/  FFMA.FTZ R14, R13, R14, 0.16666397452354431152 ;  /* 0x3e2aa9f60d0e7423 */ /* 0x000fe2000001000e */
[----:B------:R-:W2:Y:S01]  /*03b0*/  MUFU.EX2 R18, R18 ;  /* 0x0000001200127308 */ /* 0x000ea20000000800 */
[----:B------:R-:W-:Y:S01]  /*03c0*/  FFMA.FTZ R0, R15, R0, 0.041667830199003219604 ;  /* 0x3d2aabe30f007423 */ /* 0x000fe20000010000 */
[C---:B------:R-:W-:Y:S01]  /*03d0*/  FSETP.GEU.AND P3, PT, R22.reuse, -25, PT ;  /* 0xc1c800001600780b */ /* 0x040fe20003f6e000 */
[----:B------:R-:W-:Y:S01]  /*03e0*/  FFMA.FTZ R14, R13, R14, 0.49999994039535522461 ;  /* 0x3efffffe0d0e7423 */ /* 0x000fe2000001000e */
[----:B------:R-:W-:Y:S01]  /*03f0*/  FSETP.GT.AND P6, PT, R22, 128, PT ;  /* 0x430000001600780b */ /* 0x000fe20003fc4000 */
[----:B------:R-:W-:Y:S01]  /*0400*/  FFMA.FTZ R12, R15, R0, 0.16666397452354431152 ;  /* 0x3e2aa9f60f0c7423 */ /* 0x000fe20000010000 */
[----:B------:R-:W-:Y:S01]  /*0410*/  FADD.FTZ R0, |R10|, -RZ ;  /* 0x800000ff0a007221 */ /* 0x000fe20000010200 */
[----:B------:R-:W-:Y:S01]  /*0420*/  FMUL R14, R13, R14 ;  /* 0x0000000e0d0e7220 */ /* 0x000fe20000400000 */
[----:B-1----:R-:W-:Y:S01]  /*0430*/  FADD R27, R20, -1 ;  /* 0xbf800000141b7421 */ /* 0x002fe20000000000 */
[----:B------:R-:W-:-:S02]  /*0440*/  FFMA.FTZ R12, R15, R12, 0.49999994039535522461 ;  /* 0x3efffffe0f0c7423 */ /* 0x000fc4000001000c */
[----:B------:R-:W-:Y:S01]  /*0450*/  FFMA.FTZ R25, R13, R14, R13 ;  /* 0x0000000e0d197223 */ /* 0x000fe2000001000d */
[----:B------:R-:W-:Y:S01]  /*0460*/  FSETP.GEU.AND P0, PT, R0, 0.40999999642372131348, PT ;  /* 0x3ed1eb850000780b */ /* 0x000fe20003f0e000 */
[----:B------:R-:W-:Y:S01]  /*0470*/  FMUL R12, R15, R12 ;  /* 0x0000000c0f0c7220 */ /* 0x000fe20000400000 */
[----:B------:R-:W-:Y:S01]  /*0480*/  IMAD.SHL.U32 R13, R17, 0x80, RZ ;  /* 0x00000080110d7824 */ /* 0x000fe200078e00ff */
[----:B------:R-:W-:Y:S01]  /*0490*/  SHF.R.U32.HI R0, RZ, 0x3, R17 ;  /* 0x00000003ff007819 */ /* 0x000fe20000011611 */
[----:B--2---:R-:W-:Y:S01]  /*04a0*/  FADD R23, R18, -1 ;  /* 0xbf80000012177421 */ /* 0x004fe20000000000 */
[----:B------:R-:W-:Y:S01]  /*04b0*/  FFMA.FTZ R15, R15, R12, R15 ;  /* 0x0000000c0f0f7223 */ /* 0x000fe2000001000f */
[----:B------:R-:W-:Y:S01]  /*04c0*/  FFMA.FTZ R20, R20, R25, R27 ;  /* 0x0000001914147223 */ /* 0x000fe2000001001b */
[----:B------:R-:W-:Y:S02]  /*04d0*/  SGXT.U32 R0, R0, 0x4 ;  /* 0x000000040000781a */ /* 0x000fe40000000000 */
[----:B------:R-:W-:Y:S01]  /*04e0*/  LOP3.LUT R13, R13, 0x380, RZ, 0xc0, !PT ;  /* 0x000003800d0d7812 */ /* 0x000fe200078ec0ff */
[----:B------:R-:W-:Y:S01]  /*04f0*/  FFMA.FTZ R18, R18, R15, R23 ;  /* 0x0000000f12127223 */ /* 0x000fe20000010017 */
[----:B------:R-:W-:-:S02]  /*0500*/  @!P4 FADD R20, R20, R20 ;  /* 0x000000141414c221 */ /* 0x000fc40000000000 */
[C---:B------:R-:W-:Y:S01]  /*0510*/  LOP3.LUT R14, R13.reuse, R0, RZ, 0xfc, !PT ;  /* 0x000000000d0e7212 */ /* 0x040fe200078efcff */
[----:B------:R-:W-:Y:S01]  /*0520*/  @!P2 FADD R18, R18, R18 ;  /* 0x000000121212a221 */ /* 0x000fe20000000000 */
[C---:B------:R-:W-:Y:S02]  /*0530*/  LOP3.LUT R12, R13.reuse, 0x20, RZ, 0xfc, !PT ;  /* 0x000000200d0c7812 */ /* 0x040fe400078efcff */
[C---:B------:R-:W-:Y:S02]  /*0540*/  LEA.HI R15, R13.reuse, UR4, RZ, 0x1f ;  /* 0x000000040d0f7c11 */ /* 0x040fe4000f8ff8ff */
[C---:B------:R-:W-:Y:S02]  /*0550*/  LOP3.LUT R24, R13.reuse, 0x40, RZ, 0xfc, !PT ;  /* 0x000000400d187812 */ /* 0x040fe400078efcff */
[----:B------:R-:W-:Y:S01]  /*0560*/  LOP3.LUT R25, R13, 0x60, RZ, 0xfc, !PT ;  /* 0x000000600d197812 */ /* 0x000fe200078efcff */
[----:B------:R-:W-:Y:S01]  /*0570*/  IMAD R13, R14, 0x4, R15 ;  /* 0x000000040e0d7824 */ /* 0x000fe200078e020f */
[----:B------:R-:W-:-:S02]  /*0580*/  LEA.HI R23, R12, UR4, RZ, 0x1f ;  /* 0x000000040c177c11 */ /* 0x000fc4000f8ff8ff */
[----:B------:R-:W-:Y:S01]  /*0590*/  LEA.HI R15, R24, UR4, RZ, 0x1f ;  /* 0x00000004180f7c11 */ /* 0x000fe2000f8ff8ff */
[----:B------:R-:W-:Y:S01]  /*05a0*/  FADD.FTZ R24, |R11|, -RZ ;  /* 0x800000ff0b187221 */ /* 0x000fe20000010200 */
[----:B------:R-:W-:Y:S02]  /*05b0*/  LEA.HI R25, R25, UR4, RZ, 0x1f ;  /* 0x0000000419197c11 */ /* 0x000fe4000f8ff8ff */
[C---:B------:R-:W-:Y:S01]  /*05c0*/  LEA R12, R14.reuse, R23, 0x2 ;  /* 0x000000170e0c7211 */ /* 0x040fe200078e10ff */
[----:B------:R-:W-:Y:S01]  /*05d0*/  FMUL R23, R11, 1.4426950216293334961 ;  /* 0x3fb8aa3b0b177820 */ /* 0x000fe20000400000 */
[C---:B------:R-:W-:Y:S02]  /*05e0*/  IMAD R15, R14.reuse, 0x4, R15 ;  /* 0x000000040e0f7824 */ /* 0x040fe400078e020f */
[----:B------:R-:W-:Y:S01]  /*05f0*/  IMAD R14, R14, 0x4, R25 ;  /* 0x000000040e0e7824 */ /* 0x000fe200078e0219 */
[----:B------:R-:W-:Y:S02]  /*0600*/  FSEL R25, R21, RZ, P0 ;  /* 0x000000ff15197208 */ /* 0x000fe40000000000 */
[----:B------:R-:W1:Y:S01]  /*0610*/  FRND R23, R23 ;  /* 0x0000001700177307 */ /* 0x000e620000201000 */
[----:B------:R-:W-:-:S02]  /*0620*/  FSETP.GEU.AND P0, PT, R24, 0.40999999642372131348, PT ;  /* 0x3ed1eb851800780b */ /* 0x000fc40003f0e000 */
[C---:B------:R-:W-:Y:S01]  /*0630*/  FFMA.FTZ R24, -R25.reuse, 0.693145751953125, R10 ;  /* 0x3f31720019187823 */ /* 0x040fe2000001010a */
[----:B------:R-:W-:-:S03]  /*0640*/  FSETP.NEU.AND P1, PT, R25, 128, PT ;  /* 0x430000001900780b */ /* 0x000fc60003f2d000 */
[C---:B------:R-:W-:Y:S01]  /*0650*/  FFMA.FTZ R21, -R25.reuse, 1.428606765330187045e-06, R24 ;  /* 0x35bfbe8e19157823 */ /* 0x040fe20000010118 */
[----:B------:R-:W-:-:S03]  /*0660*/  FSEL R19, R25, 127, P1 ;  /* 0x42fe000019137808 */ /* 0x000fc60000800000 */
[----:B------:R-:W-:Y:S01]  /*0670*/  FFMA.FTZ R24, R21, R16, 0.0083824126049876213074 ;  /* 0x3c09566315187423 */ /* 0x000fe20000010010 */
[----:B-1----:R-:W-:-:S03]  /*0680*/  FSEL R22, R23, RZ, P0 ;  /* 0x000000ff17167208 */ /* 0x002fc60000000000 */
[C---:B------:R-:W-:Y:S01]  /*0690*/  FFMA.FTZ R24, R21.reuse, R24, 0.041667830199003219604 ;  /* 0x3d2aabe315187423 */ /* 0x040fe20000010018 */
[----:B------:R-:W1:Y:S01]  /*06a0*/  MUFU.EX2 R23, R19 ;  /* 0x0000001300177308 */ /* 0x000e620000000800 */
[----:B------:R-:W-:Y:S02]  /*06b0*/  FSETP.GEU.AND P0, PT, R26, -25, PT ;  /* 0xc1c800001a00780b */ /* 0x000fe40003f0e000 */
[----:B------:R-:W-:Y:S01]  /*06c0*/  FFMA.FTZ R24, R21, R24, 0.16666397452354431152 ;  /* 0x3e2aa9f615187423 */ /* 0x000fe20000010018 */
[----:B------:R-:W-:-:S03]  /*06d0*/  FSETP.NEU.AND P2, PT, R22, 128, PT ;  /* 0x430000001600780b */ /* 0x000fc60003f4d000 */
[----:B------:R-:W-:-:S04]  /*06e0*/  FFMA.FTZ R24, R21, R24, 0.49999994039535522461 ;  /* 0x3efffffe15187423 */ /* 0x000fc80000010018 */
[----:B------:R-:W-:Y:S01]  /*06f0*/  FMUL R26, R21, R24 ;  /* 0x00000018151a7220 */ /* 0x000fe20000400000 */
[----:B------:R-:W-:Y:S02]  /*0700*/  FSEL R24, R18, +INF , !P6 ;  /* 0x7f80000012187808 */ /* 0x000fe40007000000 */
[----:B------:R-:W-:Y:S01]  /*0710*/  FSETP.NEU.AND P6, PT, R9, RZ, PT ;  /* 0x000000ff0900720b */ /* 0x000fe20003fcd000 */
[----:B------:R-:W-:Y:S01]  /*0720*/  FFMA.FTZ R26, R21, R26, R21 ;  /* 0x0000001a151a7223 */ /* 0x000fe20000010015 */
[----:B-1----:R-:W-:-:S04]  /*0730*/  FADD R18, R23, -1 ;  /* 0xbf80000017127421 */ /* 0x002fc80000000000 */
[----:B------:R-:W-:Y:S01]  /*0740*/  FFMA.FTZ R21, R23, R26, R18 ;  /* 0x0000001a17157223 */ /* 0x000fe20000010012 */
[C---:B------:R-:W-:Y:S01]  /*0750*/  FFMA.FTZ R23, -R22.reuse, 0.693145751953125, R11 ;  /* 0x3f31720016177823 */ /* 0x040fe2000001010b */
[----:B------:R-:W-:Y:S02]  /*0760*/  FADD R18, R9, R9 ;  /* 0x0000000909127221 */ /* 0x000fe40000000000 */
[----:B------:R-:W-:Y:S01]  /*0770*/  @!P1 FADD R21, R21, R21 ;  /* 0x0000001515159221 */ /* 0x000fe20000000000 */
[C---:B------:R-:W-:Y:S01]  /*0780*/  FFMA.FTZ R23, -R22.reuse, 1.428606765330187045e-06, R23 ;  /* 0x35bfbe8e16177823 */ /* 0x040fe20000010117 */
[----:B------:R-:W-:Y:S02]  /*0790*/  FSEL R22, R22, 127, P2 ;  /* 0x42fe000016167808 */ /* 0x000fe40001000000 */
[----:B------:R-:W-:Y:S01]  /*07a0*/  @P6 FSEL R18, R24, -1, P3 ;  /* 0xbf80000018126808 */ /* 0x000fe20001800000 */
[----:B------:R-:W-:Y:S01]  /*07b0*/  FFMA.FTZ R24, R23, R16, 0.0083824126049876213074 ;  /* 0x3c09566317187423 */ /* 0x000fe20000010010 */
[----:B------:R-:W-:-:S02]  /*07c0*/  FSETP.GEU.AND P3, PT, R22, -25, PT ;  /* 0xc1c800001600780b */ /* 0x000fc40003f6e000 */
[----:B------:R-:W-:Y:S01]  /*07d0*/  FSETP.GT.AND P4, PT, R22, 128, PT ;  /* 0x430000001600780b */ /* 0x000fe20003f84000 */
[----:B------:R-:W-:Y:S01]  /*07e0*/  FFMA.FTZ R24, R23, R24, 0.041667830199003219604 ;  /* 0x3d2aabe317187423 */ /* 0x000fe20000010018 */
[----:B------:R-:W1:Y:S01]  /*07f0*/  MUFU.EX2 R22, R22 ;  /* 0x0000001600167308 */ /* 0x000e620000000800 */
[----:B------:R-:W-:Y:S02]  /*0800*/  FSETP.NEU.AND P6, PT, R11, RZ, PT ;  /* 0x000000ff0b00720b */ /* 0x000fe40003fcd000 */
[----:B------:R-:W-:Y:S01]  /*0810*/  FFMA.FTZ R24, R23, R24, 0.16666397452354431152 ;  /* 0x3e2aa9f617187423 */ /* 0x000fe20000010018 */
[----:B------:R-:W-:-:S03]  /*0820*/  FSETP.NEU.AND P1, PT, R10, RZ, PT ;  /* 0x000000ff0a00720b */ /* 0x000fc60003f2d000 */
[----:B------:R-:W-:-:S04]  /*0830*/  FFMA.FTZ R24, R23, R24, 0.49999994039535522461 ;  /* 0x3efffffe17187423 */ /* 0x000fc80000010018 */
[----:B------:R-:W-:-:S04]  /*0840*/  FMUL R24, R23, R24 ;  /* 0x0000001817187220 */ /* 0x000fc80000400000 */
[----:B------:R-:W-:Y:S01]  /*0850*/  FFMA.FTZ R23, R23, R24, R23 ;  /* 0x0000001817177223 */ /* 0x000fe20000010017 */
[----:B-1----:R-:W-:Y:S01]  /*0860*/  FADD R25, R22, -1 ;  /* 0xbf80000016197421 */ /* 0x002fe20000000000 */
[----:B------:R-:W-:Y:S01]  /*0870*/  FSEL R24, R20, +INF , !P5 ;  /* 0x7f80000014187808 */ /* 0x000fe20006800000 */
[----:B------:R-:W-:Y:S01]  /*0880*/  FADD R20, R11, R11 ;  /* 0x0000000b0b147221 */ /* 0x000fe20000000000 */
[----:B------:R-:W-:Y:S01]  /*0890*/  FSETP.NEU.AND P5, PT, R8, RZ, PT ;  /* 0x000000ff0800720b */ /* 0x000fe20003fad000 */
[----:B------:R-:W-:Y:S01]  /*08a0*/  FFMA.FTZ R26, R22, R23, R25 ;  /* 0x00000017161a7223 */ /* 0x000fe20000010019 */
[----:B---3--:R-:W-:Y:S01]  /*08b0*/  FMUL R25, R4, 1.4426950216293334961 ;  /* 0x3fb8aa3b04197820 */ /* 0x008fe20000400000 */
[----:B------:R-:W-:Y:S02]  /*08c0*/  FADD R23, R8, R8 ;  /* 0x0000000808177221 */ /* 0x000fe40000000000 */
[----:B------:R-:W-:Y:S01]  /*08d0*/  @!P2 FADD R26, R26, R26 ;  /* 0x0000001a1a1aa221 */ /* 0x000fe20000000000 */
[----:B------:R-:W1:Y:S01]  /*08e0*/  FRND R22, R25 ;  /* 0x0000001900167307 */ /* 0x000e620000201000 */
[----:B------:R-:W-:-:S03]  /*08f0*/  FSETP.GEU.AND P2, PT, R19, -25, PT ;  /* 0xc1c800001300780b */ /* 0x000fc60003f4e000 */
[----:B------:R-:W-:Y:S02]  /*0900*/  FSEL R26, R26, +INF , !P4 ;  /* 0x7f8000001a1a7808 */ /* 0x000fe40006000000 */
[----:B------:R-:W-:Y:S01]  /*0910*/  FSETP.GT.AND P4, PT, R19, 128, PT ;  /* 0x430000001300780b */ /* 0x000fe20003f84000 */
[----:B------:R-:W-:Y:S01]  /*0920*/  FADD R19, R10, R10 ;  /* 0x0000000a0a137221 */ /* 0x000fe20000000000 */
[----:B------:R-:W-:Y:S01]  /*0930*/  @P5 FSEL R23, R24, -1, P0 ;  /* 0xbf80000018175808 */ /* 0x000fe20000000000 */
[----:B------:R-:W-:Y:S01]  /*0940*/  FADD.FTZ R24, |R4|, -RZ ;  /* 0x800000ff04187221 */ /* 0x000fe20000010200 */
[----:B------:R-:W-:Y:S02]  /*0950*/  @P6 FSEL R20, R26, -1, P3 ;  /* 0xbf8000001a146808 */ /* 0x000fe40001800000 */
[----:B------:R-:W-:Y:S02]  /*0960*/  FSEL R21, R21, +INF , !P4 ;  /* 0x7f80000015157808 */ /* 0x000fe40006000000 */
[----:B------:R-:W-:Y:S01]  /*0970*/  FSETP.GEU.AND P3, PT, R24, 0.40999999642372131348, PT ;  /* 0x3ed1eb851800780b */ /* 0x000fe20003f6e000 */
[----:B------:R-:W-:Y:S01]  /*0980*/  FMUL R24, R5, 1.4426950216293334961 ;  /* 0x3fb8aa3b05187820 */ /* 0x000fe20000400000 */
[----:B------:R-:W-:-:S02]  /*0990*/  FSETP.GT.AND P0, PT, R11, RZ, PT ;  /* 0x000000ff0b00720b */ /* 0x000fc40003f04000 */
[----:B-1----:R-:W-:Y:S02]  /*09a0*/  FSEL R25, R22, RZ, P3 ;  /* 0x000000ff16197208 */ /* 0x002fe40001800000 */
[----:B------:R-:W-:Y:S02]  /*09b0*/  @P1 FSEL R19, R21, -1, P2 ;  /* 0xbf80000015131808 */ /* 0x000fe40001000000 */
[----:B------:R-:W-:Y:S01]  /*09c0*/  FSEL R21, R11, R20, P0 ;  /* 0x000000140b157208 */ /* 0x000fe20000000000 */
[C---:B------:R-:W-:Y:S01]  /*09d0*/  FFMA.FTZ R20, -R25.reuse, 0.693145751953125, R4 ;  /* 0x3f31720019147823 */ /* 0x040fe20000010104 */
[C---:B------:R-:W-:Y:S01]  /*09e0*/  FSETP.GT.AND P0, PT, R8.reuse, RZ, PT ;  /* 0x000000ff0800720b */ /* 0x040fe20003f04000 */
[----:B------:R1:W2:Y:S01]  /*09f0*/  FRND R11, R24 ;  /* 0x00000018000b7307 */ /* 0x0002a20000201000 */
[C---:B------:R-:W-:Y:S02]  /*0a00*/  FSETP.NEU.AND P3, PT, R25.reuse, 128, PT ;  /* 0x430000001900780b */ /* 0x040fe40003f6d000 */
[----:B------:R-:W-:Y:S01]  /*0a10*/  FSEL R26, R8, R23, P0 ;  /* 0x00000017081a7208 */ /* 0x000fe20000000000 */
[----:B------:R-:W-:Y:S01]  /*0a20*/  FFMA.FTZ R23, -R25, 1.428606765330187045e-06, R20 ;  /* 0x35bfbe8e19177823 */ /* 0x000fe20000010114 */
[----:B------:R-:W-:Y:S01]  /*0a30*/  FSETP.GT.AND P1, PT, R9, RZ, PT ;  /* 0x000000ff0900720b */ /* 0x000fe20003f24000 */
[----:B------:R-:W-:Y:S01]  /*0a40*/  FMUL R20, R7, 1.4426950216293334961 ;  /* 0x3fb8aa3b07147820 */ /* 0x000fe20000400000 */
[----:B------:R-:W-:Y:S01]  /*0a50*/  FSEL R8, R25, 127, P3 ;  /* 0x42fe000019087808 */ /* 0x000fe20001800000 */
[----:B------:R-:W-:Y:S01]  /*0a60*/  STS [R13], R26 ;  /* 0x0000001a0d007388 */ /* 0x000fe20000000800 */
[----:B------:R-:W-:Y:S01]  /*0a70*/  FSEL R25, R9, R18, P1 ;  /* 0x0000001209197208 */ /* 0x000fe20000800000 */
[C---:B------:R-:W-:Y:S01]  /*0a80*/  FFMA.FTZ R18, R23.reuse, R16, 0.0083824126049876213074 ;  /* 0x3c09566317127423 */ /* 0x040fe20000010010 */
[----:B------:R-:W-:Y:S01]  /*0a90*/  FSETP.GT.AND P0, PT, R10, RZ, PT ;  /* 0x000000ff0a00720b */ /* 0x000fe20003f04000 */
[----:B------:R-:W3:Y:S01]  /*0aa0*/  MUFU.EX2 R9, R8 ;  /* 0x0000000800097308 */ /* 0x000ee20000000800 */
[----:B------:R-:W-:Y:S01]  /*0ab0*/  FSETP.GEU.AND P5, PT, R8, -25, PT ;  /* 0xc1c800000800780b */ /* 0x000fe20003fae000 */
[C---:B------:R-:W-:Y:S01]  /*0ac0*/  FFMA.FTZ R18, R23.reuse, R18, 0.041667830199003219604 ;  /* 0x3d2aabe317127423 */ /* 0x040fe20000010012 */
[----:B------:R-:W-:Y:S01]  /*0ad0*/  FSEL R28, R10, R19, P0 ;  /* 0x000000130a1c7208 */ /* 0x000fe20000000000 */
[C---:B------:R-:W-:Y:S01]  /*0ae0*/  FMUL R10, R6.reuse, 1.4426950216293334961 ;  /* 0x3fb8aa3b060a7820 */ /* 0x040fe20000400000 */
[----:B------:R-:W-:Y:S01]  /*0af0*/  FADD.FTZ R19, |R6|, -RZ ;  /* 0x800000ff06137221 */ /* 0x000fe20000010200 */
[----:B------:R-:W-:Y:S01]  /*0b00*/  FFMA.FTZ R22, R23, R18, 0.16666397452354431152 ;  /* 0x3e2aa9f617167423 */ /* 0x000fe20000010012 */
[----:B------:R-:W-:Y:S01]  /*0b10*/  FADD.FTZ R18, |R5|, -RZ ;  /* 0x800000ff05127221 */ /* 0x000fe20000010200 */
[----:B------:R-:W4:Y:S01]  /*0b20*/  FRND R20, R20 ;  /* 0x0000001400147307 */ /* 0x000f220000201000 */
[----:B------:R-:W-:Y:S01]  /*0b30*/  STS [R12+0x80], R25 ;  /* 0x000080190c007388 */ /* 0x000fe20000000800 */
[----:B-1----:R-:W-:Y:S01]  /*0b40*/  FFMA.FTZ R24, R23, R22, 0.49999994039535522461 ;  /* 0x3efffffe17187423 */ /* 0x002fe20000010016 */
[----:B------:R-:W-:Y:S01]  /*0b50*/  FSETP.GEU.AND P2, PT, R19, 0.40999999642372131348, PT ;  /* 0x3ed1eb851300780b */ /* 0x000fe20003f4e000 */
[----:B------:R-:W-:Y:S01]  /*0b60*/  FADD.FTZ R22, |R7|, -RZ ;  /* 0x800000ff07167221 */ /* 0x000fe20000010200 */
[----:B------:R-:W-:Y:S01]  /*0b70*/  FSETP.GEU.AND P0, PT, R18, 0.40999999642372131348, PT ;  /* 0x3ed1eb851200780b */ /* 0x000fe20003f0e000 */
[----:B------:R-:W-:Y:S01]  /*0b80*/  FMUL R24, R23, R24 ;  /* 0x0000001817187220 */ /* 0x000fe20000400000 */
[----:B------:R-:W-:Y:S01]  /*0b90*/  STS [R15+0x100], R28 ;  /* 0x0001001c0f007388 */ /* 0x000fe20000000800 */
[----:B------:R-:W1:Y:S01]  /*0ba0*/  FRND R10, R10 ;  /* 0x0000000a000a7307 */ /* 0x000e620000201000 */
[----:B--2---:R-:W-:Y:S01]  /*0bb0*/  FSEL R18, R11, RZ, P0 ;  /* 0x000000ff0b127208 */ /* 0x004fe20000000000 */
[----:B------:R-:W-:Y:S01]  /*0bc0*/  FFMA.FTZ R24, R23, R24, R23 ;  /* 0x0000001817187223 */ /* 0x000fe20000010017 */
[----:B------:R1:W-:Y:S01]  /*0bd0*/  STS [R14+0x180], R21 ;  /* 0x000180150e007388 */ /* 0x0003e20000000800 */
[----:B------:R-:W-:Y:S01]  /*0be0*/  FSETP.GEU.AND P1, PT, R22, 0.40999999642372131348, PT ;  /* 0x3ed1eb851600780b */ /* 0x000fe20003f2e000 */
[----:B---3--:R-:W-:Y:S01]  /*0bf0*/  FADD R22, R9, -1 ;  /* 0xbf80000009167421 */ /* 0x008fe20000000000 */
[C---:B------:R-:W-:Y:S01]  /*0c00*/  FFMA.FTZ R19, -R18.reuse, 0.693145751953125, R5 ;  /* 0x3f31720012137823 */ /* 0x040fe20000010105 */
[----:B------:R-:W-:-:S02]  /*0c10*/  FSETP.NEU.AND P0, PT, R18, 128, PT ;  /* 0x430000001200780b */ /* 0x000fc40003f0d000 */
[----:B------:R-:W-:Y:S01]  /*0c20*/  FSETP.GT.AND P4, PT, R8, 128, PT ;  /* 0x430000000800780b */ /* 0x000fe20003f84000 */
[----:B------:R-:W-:Y:S01]  /*0c30*/  FFMA.FTZ R19, -R18, 1.428606765330187045e-06, R19 ;  /* 0x35bfbe8e12137823 */ /* 0x000fe20000010113 */
[----:B------:R-:W-:Y:S01]  /*0c40*/  FFMA.FTZ R8, R9, R24, R22 ;  /* 0x0000001809087223 */ /* 0x000fe20000010016 */
[----:B----4-:R-:W-:Y:S02]  /*0c50*/  FSEL R20, R20, RZ, P1 ;  /* 0x000000ff14147208 */ /* 0x010fe40000800000 */
[----:B------:R-:W-:Y:S01]  /*0c60*/  FSETP.NEU.AND P6, PT, R4, RZ, PT ;  /* 0x000000ff0400720b */ /* 0x000fe20003fcd000 */
[----:B------:R-:W-:Y:S01]  /*0c70*/  @!P3 FADD R8, R8, R8 ;  /* 0x000000080808b221 */ /* 0x000fe20000000000 */
[----:B-1----:R-:W-:Y:S01]  /*0c80*/  FSEL R21, R10, RZ, P2 ;  /* 0x000000ff0a157208 */ /* 0x002fe20001000000 */
[----:B------:R-:W-:Y:S01]  /*0c90*/  FFMA.FTZ R11, -R20, 0.693145751953125, R7 ;  /* 0x3f317200140b7823 */ /* 0x000fe20000010107 */
[----:B------:R-:W-:Y:S01]  /*0ca0*/  FSEL R10, R18, 127, P0 ;  /* 0x42fe0000120a7808 */ /* 0x000fe20000000000 */
[----:B------:R-:W-:Y:S01]  /*0cb0*/  FFMA.FTZ R18, R19, R16, 0.0083824126049876213074 ;  /* 0x3c09566313127423 */ /* 0x000fe20000010010 */
[----:B------:R-:W-:Y:S01]  /*0cc0*/  FSEL R8, R8, +INF , !P4 ;  /* 0x7f80000008087808 */ /* 0x000fe20006000000 */
[----:B------:R-:W-:Y:S01]  /*0cd0*/  FFMA.FTZ R22, -R21, 0.693145751953125, R6 ;  /* 0x3f31720015167823 */ /* 0x000fe20000010106 */
[C---:B------:R-:W-:Y:S01]  /*0ce0*/  FFMA.FTZ R11, -R20.reuse, 1.428606765330187045e-06, R11 ;  /* 0x35bfbe8e140b7823 */ /* 0x040fe2000001010b */
[----:B------:R-:W-:Y:S01]  /*0cf0*/  FFMA.FTZ R24, R19, R18, 0.041667830199003219604 ;  /* 0x3d2aabe313187423 */ /* 0x000fe20000010012 */
[C---:B------:R-:W-:Y:S01]  /*0d00*/  FSETP.NEU.AND P1, PT, R21.reuse, 128, PT ;  /* 0x430000001500780b */ /* 0x040fe20003f2d000 */
[----:B------:R-:W-:Y:S01]  /*0d10*/  FFMA.FTZ R9, -R21, 1.428606765330187045e-06, R22 ;  /* 0x35bfbe8e15097823 */ /* 0x000fe20000010116 */
[----:B------:R-:W-:Y:S01]  /*0d20*/  FSETP.NEU.AND P4, PT, R20, 128, PT ;  /* 0x430000001400780b */ /* 0x000fe20003f8d000 */
[----:B------:R-:W-:Y:S01]  /*0d30*/  FFMA.FTZ R24, R19, R24, 0.16666397452354431152 ;  /* 0x3e2aa9f613187423 */ /* 0x000fe20000010018 */
[C---:B------:R-:W-:Y:S01]  /*0d40*/  FSETP.GEU.AND P2, PT, R10.reuse, -25, PT ;  /* 0xc1c800000a00780b */ /* 0x040fe20003f4e000 */
[----:B------:R-:W-:Y:S01]  /*0d50*/  FFMA.FTZ R22, R9, R16, 0.0083824126049876213074 ;  /* 0x3c09566309167423 */ /* 0x000fe20000010010 */
[----:B------:R-:W-:Y:S01]  /*0d60*/  FSETP.GT.AND P3, PT, R10, 128, PT ;  /* 0x430000000a00780b */ /* 0x000fe20003f64000 */
[----:B------:R-:W-:Y:S01]  /*0d70*/  FFMA.FTZ R24, R19, R24, 0.49999994039535522461 ;  /* 0x3efffffe13187423 */ /* 0x000fe20000010018 */
[----:B------:R-:W1:Y:S01]  /*0d80*/  MUFU.EX2 R10, R10 ;  /* 0x0000000a000a7308 */ /* 0x000e620000000800 */
[----:B------:R-:W-:Y:S01]  /*0d90*/  FFMA.FTZ R26, R11, R16, 0.0083824126049876213074 ;  /* 0x3c0956630b1a7423 */ /* 0x000fe20000010010 */
[----:B------:R-:W-:Y:S01]  /*0da0*/  FSEL R18, R21, 127, P1 ;  /* 0x42fe000015127808 */ /* 0x000fe20000800000 */
[----:B------:R-:W-:Y:S01]  /*0db0*/  FMUL R24, R19, R24 ;  /* 0x0000001813187220 */ /* 0x000fe20000400000 */
[----:B------:R-:W-:Y:S01]  /*0dc0*/  FFMA.FTZ R22, R9, R22, 0.041667830199003219604 ;  /* 0x3d2aabe309167423 */ /* 0x000fe20000010016 */
[----:B------:R-:W-:Y:S01]  /*0dd0*/  FSEL R20, R20, 127, P4 ;  /* 0x42fe000014147808 */ /* 0x000fe20002000000 */
[----:B------:R-:W-:Y:S01]  /*0de0*/  FFMA.FTZ R26, R11, R26, 0.041667830199003219604 ;  /* 0x3d2aabe30b1a7423 */ /* 0x000fe2000001001a */
[----:B------:R-:W-:Y:S01]  /*0df0*/  FFMA.FTZ R21, R19, R24, R19 ;  /* 0x0000001813157223 */ /* 0x000fe20000010013 */
[----:B------:R-:W2:Y:S01]  /*0e00*/  MUFU.EX2 R16, R18 ;  /* 0x0000001200107308 */ /* 0x000ea20000000800 */
[----:B------:R-:W-:Y:S01]  /*0e10*/  FFMA.FTZ R22, R9, R22, 0.16666397452354431152 ;  /* 0x3e2aa9f609167423 */ /* 0x000fe20000010016 */
[----:B------:R-:W-:-:S03]  /*0e20*/  FFMA.FTZ R26, R11, R26, 0.16666397452354431152 ;  /* 0x3e2aa9f60b1a7423 */ /* 0x000fc6000001001a */
[----:B------:R-:W-:Y:S01]  /*0e30*/  FFMA.FTZ R22, R9, R22, 0.49999994039535522461 ;  /* 0x3efffffe09167423 */ /* 0x000fe20000010016 */
[----:B------:R-:W-:Y:S01]  /*0e40*/  FFMA.FTZ R26, R11, R26, 0.49999994039535522461 ;  /* 0x3efffffe0b1a7423 */ /* 0x000fe2000001001a */
[C---:B-1----:R-:W-:Y:S01]  /*0e50*/  FADD R27, R10.reuse, -1 ;  /* 0xbf8000000a1b7421 */ /* 0x042fe20000000000 */
[----:B------:R-:W1:Y:S01]  /*0e60*/  MUFU.EX2 R19, R20 ;  /* 0x0000001400137308 */ /* 0x000e620000000800 */
[----:B------:R-:W-:Y:S01]  /*0e70*/  FMUL R22, R9, R22 ;  /* 0x0000001609167220 */ /* 0x000fe20000400000 */
[----:B------:R-:W-:Y:S01]  /*0e80*/  FMUL R26, R11, R26 ;  /* 0x0000001a0b1a7220 */ /* 0x000fe20000400000 */
[----:B------:R-:W-:Y:S02]  /*0e90*/  FFMA.FTZ R10, R10, R21, R27 ;  /* 0x000000150a0a7223 */ /* 0x000fe4000001001b */
[----:B------:R-:W-:Y:S01]  /*0ea0*/  FFMA.FTZ R23, R9, R22, R9 ;  /* 0x0000001609177223 */ /* 0x000fe20000010009 */
[----:B------:R-:W-:Y:S01]  /*0eb0*/  FADD R9, R4, R4 ;  /* 0x0000000404097221 */ /* 0x000fe20000000000 */
[----:B------:R-:W-:Y:S01]  /*0ec0*/  @P6 FSEL R9, R8, -1, P5 ;  /* 0xbf80000008096808 */ /* 0x000fe20002800000 */
[----:B--2---:R-:W-:Y:S01]  /*0ed0*/  FADD R25, R16, -1 ;  /* 0xbf80000010197421 */ /* 0x004fe20000000000 */
[----:B------:R-:W-:Y:S01]  /*0ee0*/  FFMA.FTZ R26, R11, R26, R11 ;  /* 0x0000001a0b1a7223 */ /* 0x000fe2000001000b */
[----:B------:R-:W-:Y:S01]  /*0ef0*/  @!P0 FADD R10, R10, R10 ;  /* 0x0000000a0a0a8221 */ /* 0x000fe20000000000 */
[----:B------:R-:W-:Y:S01]  /*0f00*/  FSETP.NEU.AND P0, PT, R6, RZ, PT ;  /* 0x000000ff0600720b */ /* 0x000fe20003f0d000 */
[----:B------:R-:W-:Y:S01]  /*0f10*/  FFMA.FTZ R16, R16, R23, R25 ;  /* 0x0000001710107223 */ /* 0x000fe20000010019 */
[----:B------:R-:W-:Y:S01]  /*0f20*/  FSETP.NEU.AND P5, PT, R5, RZ, PT ;  /* 0x000000ff0500720b */ /* 0x000fe20003fad000 */
[----:B------:R-:W-:Y:S01]  /*0f30*/  FADD R11, R6, R6 ;  /* 0x00000006060b7221 */ /* 0x000fe20000000000 */
[----:B-1----:R-:W-:Y:S01]  /*0f40*/  FADD R8, R19, -1 ;  /* 0xbf80000013087421 */ /* 0x002fe20000000000 */
[----:B------:R-:W-:Y:S01]  /*0f50*/  @!P1 FADD R16, R16, R16 ;  /* 0x0000001010109221 */ /* 0x000fe20000000000 */
[----:B------:R-:W-:-:S02]  /*0f60*/  FSETP.GT.AND P1, PT, R18, 128, PT ;  /* 0x430000001200780b */ /* 0x000fc40003f24000 */
[----:B------:R-:W-:Y:S01]  /*0f70*/  FFMA.FTZ R19, R19, R26, R8 ;  /* 0x0000001a13137223 */ /* 0x000fe20000010008 */
[----:B------:R-:W-:Y:S01]  /*0f80*/  FSEL R10, R10, +INF , !P3 ;  /* 0x7f8000000a0a7808 */ /* 0x000fe20005800000 */
[----:B------:R-:W-:Y:S01]  /*0f90*/  FADD R8, R5, R5 ;  /* 0x0000000505087221 */ /* 0x000fe20000000000 */
[----:B------:R-:W-:Y:S01]  /*0fa0*/  FSETP.GEU.AND P6, PT, R18, -25, PT ;  /* 0xc1c800001200780b */ /* 0x000fe20003fce000 */
[----:B------:R-:W-:Y:S01]  /*0fb0*/  @!P4 FADD R19, R19, R19 ;  /* 0x000000131313c221 */ /* 0x000fe20000000000 */
[----:B------:R-:W-:Y:S02]  /*0fc0*/  FSETP.NEU.AND P4, PT, R7, RZ, PT ;  /* 0x000000ff0700720b */ /* 0x000fe40003f8d000 */
[----:B------:R-:W-:Y:S02]  /*0fd0*/  FSETP.GT.AND P3, PT, R20, 128, PT ;  /* 0x430000001400780b */ /* 0x000fe40003f64000 */
[----:B------:R-:W-:Y:S02]  /*0fe0*/  FSEL R16, R16, +INF , !P1 ;  /* 0x7f80000010107808 */ /* 0x000fe40004800000 */
[----:B------:R-:W-:-:S02]  /*0ff0*/  FSETP.GEU.AND P1, PT, R20, -25, PT ;  /* 0xc1c800001400780b */ /* 0x000fc40003f2e000 */
[----:B------:R-:W-:Y:S02]  /*1000*/  @P0 FSEL R11, R16, -1, P6 ;  /* 0xbf800000100b0808 */ /* 0x000fe40003000000 */
[----:B------:R-:W-:Y:S02]  /*1010*/  FSEL R19, R19, +INF , !P3 ;  /* 0x7f80000013137808 */ /* 0x000fe40005800000 */
[----:B------:R-:W-:Y:S02]  /*1020*/  FSETP.GT.AND P0, PT, R4, RZ, PT ;  /* 0x000000ff0400720b */ /* 0x000fe40003f04000 */
[----:B------:R-:W-:Y:S02]  /*1030*/  @P5 FSEL R8, R10, -1, P2 ;  /* 0xbf8000000a085808 */ /* 0x000fe40001000000 */
[----:B------:R-:W-:Y:S02]  /*1040*/  FSETP.GT.AND P2, PT, R5, RZ, PT ;  /* 0x000000ff0500720b */ /* 0x000fe40003f44000 */
[----:B------:R-:W-:Y:S01]  /*1050*/  FSEL R10, R19, -1, P1 ;  /* 0xbf800000130a7808 */ /* 0x000fe20000800000 */
[----:B------:R-:W-:Y:S01]  /*1060*/  @!P4 FADD R10, R7, R7 ;  /* 0x00000007070ac221 */ /* 0x000fe20000000000 */
[----:B------:R-:W-:-:S02]  /*1070*/  FSEL R16, R4, R9, P0 ;  /* 0x0000000904107208 */ /* 0x000fc40000000000 */
[C---:B------:R-:W-:Y:S02]  /*1080*/  FSETP.GT.AND P1, PT, R6.reuse, RZ, PT ;  /* 0x000000ff0600720b */ /* 0x040fe40003f24000 */
[----:B------:R-:W-:Y:S01]  /*1090*/  FSETP.GT.AND P0, PT, R7, RZ, PT ;  /* 0x000000ff0700720b */ /* 0x000fe20003f04000 */
[----:B------:R-:W-:Y:S01]  /*10a0*/  STS [R13+0x40], R16 ;  /* 0x000040100d007388 */ /* 0x000fe20000000800 */
[----:B------:R-:W-:Y:S01]  /*10b0*/  FSEL R21, R5, R8, P2 ;  /* 0x0000000805157208 */ /* 0x000fe20001000000 */
[C---:B------:R-:W-:Y:S01]  /*10c0*/  IMAD.SHL.U32 R5, R17.reuse, 0x2, RZ ;  /* 0x0000000211057824 */ /* 0x040fe200078e00ff */
[----:B------:R-:W-:Y:S02]  /*10d0*/  SHF.L.U32 R9, R17, 0x2, RZ ;  /* 0x0000000211097819 */ /* 0x000fe400000006ff */
[----:B------:R-:W-:Y:S01]  /*10e0*/  FSEL R18, R6, R11, P1 ;  /* 0x0000000b06127208 */ /* 0x000fe20000800000 */
[----:B------:R1:W-:Y:S01]  /*10f0*/  STS [R12+0xc0], R21 ;  /* 0x0000c0150c007388 */ /* 0x0003e20000000800 */
[----:B------:R-:W-:-:S02]  /*1100*/  FSEL R17, R7, R10, P0 ;  /* 0x0000000a07117208 */ /* 0x000fc40000000000 */
[----:B------:R-:W-:Y:S01]  /*1110*/  LOP3.LUT R5, R5, 0xf0, RZ, 0xc0, !PT ;  /* 0x000000f005057812 */ /* 0x000fe200078ec0ff */
[----:B------:R-:W-:Y:S01]  /*1120*/  STS [R15+0x140], R18 ;  /* 0x000140120f007388 */ /* 0x000fe20000000800 */
[----:B------:R-:W-:Y:S01]  /*1130*/  LOP3.LUT R8, R9, 0x1fc, RZ, 0xc0, !PT ;  /* 0x000001fc09087812 */ /* 0x000fe200078ec0ff */
[----:B------:R-:W2:Y:S01]  /*1140*/  LDC.64 R10, c[0x0][0x218] ;  /* 0x00008600ff0a7b82 */ /* 0x000ea20000000a00 */
[----:B------:R-:W-:Y:S01]  /*1150*/  LOP3.LUT R2, R2, 0x1c, R9, 0xf8, !PT ;  /* 0x0000001c02027812 */ /* 0x000fe200078ef809 */
[----:B------:R-:W-:Y:S01]  /*1160*/  STS [R14+0x1c0], R17 ;  /* 0x0001c0110e007388 */ /* 0x000fe20000000800 */
[----:B------:R-:W-:Y:S01]  /*1170*/  VIADD R5, R5, UR4 ;  /* 0x0000000405057c36 */ /* 0x000fe20008000000 */
[C---:B-1----:R-:W-:Y:S02]  /*1180*/  LOP3.LUT R12, R8.reuse, 0x200, RZ, 0xfc, !PT ;  /* 0x00000200080c7812 */ /* 0x042fe400078efcff */
[----:B------:R-:W-:Y:S01]  /*1190*/  SHF.R.S32.HI R9, RZ, 0x1f, R2 ;  /* 0x0000001fff097819 */ /* 0x000fe20000011402 */
[----:B------:R-:W-:Y:S01]  /*11a0*/  IMAD R5, R8, 0x4, R5 ;  /* 0x0000000408057824 */ /* 0x000fe200078e0205 */
[----:B------:R-:W-:Y:S01]  /*11b0*/  BAR.SYNC.DEFER_BLOCKING 0x0 ;  /* 0x0000000000007b1d */ /* 0x000fe20000010000 */
[----:B------:R-:W-:-:S02]  /*11c0*/  ISETP.GE.AND P0, PT, R2, 0x200, PT ;  /* 0x000002000200780c */ /* 0x000fc40003f06270 */
[----:B------:R-:W-:Y:S02]  /*11d0*/  LEA.HI R9, R9, R2, RZ, 0x7 ;  /* 0x0000000209097211 */ /* 0x000fe400078f38ff */
[----:B------:R-:W-:Y:S02]  /*11e0*/  SHF.R.U32.HI R12, RZ, 0x1, R12 ;  /* 0x00000001ff0c7819 */ /* 0x000fe4000001160c */
[C---:B------:R-:W-:Y:S02]  /*11f0*/  SHF.L.U32 R16, R9.reuse, 0x6, RZ ;  /* 0x0000000609107819 */ /* 0x040fe400000006ff */
[----:B------:R-:W-:Y:S02]  /*1200*/  LOP3.LUT R13, R9, 0xffffff80, RZ, 0xc0, !PT ;  /* 0xffffff80090d7812 */ /* 0x000fe400078ec0ff */
[----:B------:R-:W-:Y:S02]  /*1210*/  LOP3.LUT R16, R16, 0xffffe000, RZ, 0xc0, !PT ;  /* 0xffffe00010107812 */ /* 0x000fe400078ec0ff */
[----:B------:R-:W-:-:S02]  /*1220*/  LOP3.LUT R9, R3, R0, RZ, 0xfc, !PT ;  /* 0x0000000003097212 */ /* 0x000fc400078efcff */
[----:B------:R-:W-:Y:S02]  /*1230*/  LOP3.LUT R0, R3, 0x10, R0, 0xfe, !PT ;  /* 0x0000001003007812 */ /* 0x000fe400078efe00 */
[----:B------:R-:W-:Y:S02]  /*1240*/  IADD3 R13, R16, R2, -R13 ;  /* 0x00000002100d7210 */ /* 0x000fe40007ffe80d */
[C---:B------:R-:W-:Y:S02]  /*1250*/  ISETP.LT.AND P1, PT, R9.reuse, 0x40, !P0 ;  /* 0x000000400900780c */ /* 0x040fe40004721270 */
[----:B------:R-:W-:Y:S01]  /*1260*/  ISETP.LT.AND P0, PT, R0, 0x40, !P0 ;  /* 0x000000400000780c */ /* 0x000fe20004701270 */
[----:B------:R-:W-:Y:S01]  /*1270*/  IMAD R3, R9, 0x80, R13 ;  /* 0x0000008009037824 */ /* 0x000fe200078e020d */
[----:B------:R-:W-:Y:S01]  /*1280*/  LOP3.LUT R12, R12, 0x1f0, RZ, 0xc0, !PT ;  /* 0x000001f00c0c7812 */ /* 0x000fe200078ec0ff */
[----:B------:R-:W1:Y:S02]  /*1290*/  LDS.128 R4, [R5] ;  /* 0x0000000005047984 */ /* 0x000e640000000c00 */
[----:B--2---:R-:W-:-:S04]  /*12a0*/  IMAD.WIDE R2, R3, 0x4, R10 ;  /* 0x0000000403027825 */ /* 0x004fc800078e020a */
[----:B------:R-:W-:-:S05]  /*12b0*/  VIADD R9, R12, UR4 ;  /* 0x000000040c097c36 */ /* 0x000fca0008000000 */
[----:B------:R-:W-:Y:S01]  /*12c0*/  LEA R9, R8, R9, 0x2 ;  /* 0x0000000908097211 */ /* 0x000fe200078e10ff */
[----:B-1----:R1:W-:Y:S01]  /*12d0*/  @P1 STG.E.128 desc[UR6][R2.64], R4 ;  /* 0x0000000402001986 */ /* 0x0023e2000c101d06 */
[----:B------:R-:W-:Y:S05]  /*12e0*/  @!P0 EXIT ;  /* 0x000000000000894d */ /* 0x000fea0003800000 */
[----:B-1----:R-:W0:Y:S01]  /*12f0*/  LDS.128 R4, [R9+0x800] ;  /* 0x0008000009047984 */ /* 0x002e220000000c00 */
[----:B------:R-:W-:-:S04]  /*1300*/  IMAD R13, R0, 0x80, R13 ;  /* 0x00000080000d7824 */ /* 0x000fc800078e020d */
[----:B------:R-:W-:-:S05]  /*1310*/  IMAD.WIDE R10, R13, 0x4, R10 ;  /* 0x000000040d0a7825 */ /* 0x000fca00078e020a */
[----:B0-----:R-:W-:Y:S01]  /*1320*/  STG.E.128 desc[UR6][R10.64], R4 ;  /* 0x000000040a007986 */ /* 0x001fe2000c101d06 */
[----:B------:R-:W-:Y:S05]  /*1330*/  EXIT ;  /* 0x000000000000794d */ /* 0x000fea0003800000 */
.L_x_0:
[----:B------:R-:W-:-:S00]  /*1340*/  BRA `(.L_x_0) ;  /* 0xfffffffc00fc7947 */ /* 0x000fc0000383ffff */
[----:B------:R-:W-:-:S00]  /*1350*/  NOP ;  /* 0x0000000000007918 */ /* 0x000fc00000000000 */
        /* <DEDUP_REMOVED lines=10> */
.L_x_1:


//--------------------- .nv.global.init           --------------------------
	.section	.nv.global.init,"aw",@progbits
.nv.global.init:
	.type		_$_str,@object
	.size		_$_str,(.L_0 - _$_str)
_$_str:
        /*0000*/ 	.byte	0x5f, 0x5f, 0x43, 0x55, 0x44, 0x41, 0x5f, 0x46, 0x54, 0x5a, 0x00
.L_0:


//--------------------- .nv.shared.triton_poi_fused_elu_29 --------------------------
	.section	.nv.shared.triton_poi_fused_elu_29,"aw",@nobits
	.sectionflags	@""
	.align	16
	.zero		1024


//--------------------- .nv.constant0.triton_poi_fused_elu_29 --------------------------
	.section	.nv.constant0.triton_poi_fused_elu_29,"a",@progbits
	.sectionflags	@""
	.align	4
.nv.constant0.triton_poi_fused_elu_29:
	.zero		552
